//
// Generated by NVIDIA NVVM Compiler
//
// Compiler Build ID: CL-36424714
// Cuda compilation tools, release 13.0, V13.0.88
// Based on NVVM 20.0.0
//

.version 9.0
.target sm_100
.address_size 64

	// .globl	default_function_kernel

.visible .entry default_function_kernel(
	.param .u64 .ptr .align 1 default_function_kernel_param_0,
	.param .u64 .ptr .align 1 default_function_kernel_param_1
)
.maxntid 16
{
	.reg .pred 	%p<8>;
	.reg .b32 	%r<23>;
	.reg .b32 	%f<37>;
	.reg .b64 	%rd<15>;

	ld.param.u64 	%rd4, [default_function_kernel_param_0];
	ld.param.u64 	%rd5, [default_function_kernel_param_1];
	cvta.to.global.u64 	%rd1, %rd4;
	cvta.to.global.u64 	%rd6, %rd5;
	mov.u32 	%r4, %ctaid.x;
	shl.b32 	%r5, %r4, 4;
	mov.u32 	%r6, %tid.x;
	or.b32  	%r7, %r5, %r6;
	mul.wide.u32 	%rd7, %r7, 4;
	add.s64 	%rd2, %rd6, %rd7;
	shl.b32 	%r8, %r4, 6;
	shl.b32 	%r9, %r6, 2;
	and.b32  	%r10, %r9, 32;
	shl.b32 	%r11, %r6, 1;
	and.b32  	%r12, %r11, 14;
	or.b32  	%r13, %r8, %r10;
	or.b32  	%r14, %r13, %r12;
	add.s32 	%r1, %r14, -33;
	shr.u32 	%r15, %r6, 2;
	shl.b32 	%r16, %r4, 2;
	or.b32  	%r17, %r16, %r15;
	and.b32  	%r2, %r17, 14;
	setp.eq.s32 	%p1, %r2, 0;
	and.b32  	%r3, %r6, 7;
	setp.eq.s32 	%p2, %r3, 0;
	or.pred  	%p3, %p1, %p2;
	or.b32  	%r18, %r13, %r11;
	or.b32  	%r19, %r18, 16;
	mul.wide.u32 	%rd8, %r19, 4;
	add.s64 	%rd3, %rd1, %rd8;
	mov.f32 	%f32, 0fFF7FFFFD;
	@%p3 bra 	$L__BB0_2;
	ld.global.nc.f32 	%f32, [%rd3+-132];
$L__BB0_2:
	setp.eq.s32 	%p4, %r2, 0;
	mov.f32 	%f33, 0fFF7FFFFD;
	@%p4 bra 	$L__BB0_4;
	ld.global.nc.f32 	%f33, [%rd3+-128];
$L__BB0_4:
	setp.eq.s32 	%p5, %r2, 0;
	max.f32 	%f17, %f32, 0fFF7FFFFD;
	max.f32 	%f5, %f17, %f33;
	mov.f32 	%f34, 0fFF7FFFFD;
	@%p5 bra 	$L__BB0_6;
	ld.global.nc.f32 	%f34, [%rd3+-124];
$L__BB0_6:
	setp.eq.s32 	%p6, %r3, 0;
	max.f32 	%f8, %f5, %f34;
	mov.f32 	%f35, 0fFF7FFFFD;
	@%p6 bra 	$L__BB0_8;
	ld.global.nc.f32 	%f35, [%rd3+-68];
$L__BB0_8:
	setp.eq.s32 	%p7, %r3, 0;
	max.f32 	%f20, %f8, 0fFF7FFFFD;
	max.f32 	%f21, %f20, %f35;
	add.s32 	%r20, %r1, 33;
	mul.wide.u32 	%rd9, %r20, 4;
	add.s64 	%rd10, %rd1, %rd9;
	ld.global.nc.f32 	%f22, [%rd10];
	max.f32 	%f23, %f21, %f22;
	ld.global.nc.f32 	%f24, [%rd10+4];
	max.f32 	%f11, %f23, %f24;
	mov.f32 	%f36, 0fFF7FFFFD;
	@%p7 bra 	$L__BB0_10;
	add.s32 	%r21, %r1, 48;
	mul.wide.u32 	%rd11, %r21, 4;
	add.s64 	%rd12, %rd1, %rd11;
	ld.global.nc.f32 	%f36, [%rd12];
$L__BB0_10:
	max.f32 	%f25, %f11, 0fFF7FFFFD;
	max.f32 	%f26, %f25, %f36;
	add.s32 	%r22, %r1, 49;
	mul.wide.u32 	%rd13, %r22, 4;
	add.s64 	%rd14, %rd1, %rd13;
	ld.global.nc.f32 	%f27, [%rd14];
	max.f32 	%f28, %f26, %f27;
	ld.global.nc.f32 	%f29, [%rd14+4];
	max.f32 	%f30, %f28, %f29;
	max.f32 	%f31, %f30, 0fFF7FFFFD;
	st.global.f32 	[%rd2], %f31;
	ret;

}


// ===== COMPILED SASS (sm_100) =====

	.target	sm_100

	.elftype	@"ET_EXEC"


//--------------------- .note.nv.tkinfo           --------------------------
	.section	.note.nv.tkinfo,"",@"SHT_NOTE"
	.sectionflags	@"SHF_NOTE_NV_TKINFO"
	.tkinfo
        /*0018*/ 	.word	0x00000002
        /*0030*/ 	.string	""
        /*0030*/ 	.string	"ptxas"
        /*0030*/ 	.string	"Cuda compilation tools, release 13.0, V13.0.88"
        /*0030*/ 	.string	"Build cuda_13.0.r13.0/compiler.36424714_0"
        /*0030*/ 	.string	"-arch sm_100 -m 64 "



//--------------------- .note.nv.cuinfo           --------------------------
	.section	.note.nv.cuinfo,"",@"SHT_NOTE"
	.sectionflags	@"SHF_NOTE_NV_CUINFO"
        /*0018*/ 	.short	0x0002
        /*001a*/ 	.short	0x0064
        /*001c*/ 	.short	0x0082
	.zero		2


//--------------------- .nv.info                  --------------------------
	.section	.nv.info,"",@"SHT_CUDA_INFO"
	.align	4


	//----- nvinfo : EIATTR_REGCOUNT
	.align		4
        /*0000*/ 	.byte	0x04, 0x2f
        /*0002*/ 	.short	(.L_1 - .L_0)
	.align		4
.L_0:
        /*0004*/ 	.word	index@(default_function_kernel)
        /*0008*/ 	.word	0x0000001a


	//----- nvinfo : EIATTR_FRAME_SIZE
	.align		4
.L_1:
        /*000c*/ 	.byte	0x04, 0x11
        /*000e*/ 	.short	(.L_3 - .L_2)
	.align		4
.L_2:
        /*0010*/ 	.word	index@(default_function_kernel)
        /*0014*/ 	.word	0x00000000


	//----- nvinfo : EIATTR_MIN_STACK_SIZE
	.align		4
.L_3:
        /*0018*/ 	.byte	0x04, 0x12
        /*001a*/ 	.short	(.L_5 - .L_4)
	.align		4
.L_4:
        /*001c*/ 	.word	index@(default_function_kernel)
        /*0020*/ 	.word	0x00000000
.L_5:


//--------------------- .nv.compat                --------------------------
	.section	.nv.compat,"",@"SHT_CUDA_COMPAT_INFO"
	.align	4
        /*0000*/ 	.byte	0x02, 0x09, 0x00, 0x00, 0x02, 0x02, 0x01, 0x00, 0x02, 0x05, 0x05, 0x00, 0x03, 0x07, 0x01, 0x01
        /*0010*/ 	.byte	0x02, 0x03, 0x00, 0x00, 0x02, 0x06, 0x01, 0x00, 0x04, 0x0b, 0x08, 0x00, 0x09, 0x00, 0x00, 0x00
        /*0020*/ 	.byte	0x00, 0x00, 0x00, 0x00


//--------------------- .nv.info.default_function_kernel --------------------------
	.section	.nv.info.default_function_kernel,"",@"SHT_CUDA_INFO"
	.sectionflags	@""
	.align	4


	//----- nvinfo : EIATTR_CUDA_API_VERSION
	.align		4
        /*0000*/ 	.byte	0x04, 0x37
        /*0002*/ 	.short	(.L_7 - .L_6)
.L_6:
        /*0004*/ 	.word	0x00000082


	//----- nvinfo : EIATTR_KPARAM_INFO
	.align		4
.L_7:
        /*0008*/ 	.byte	0x04, 0x17
        /*000a*/ 	.short	(.L_9 - .L_8)
.L_8:
        /*000c*/ 	.word	0x00000000
        /*0010*/ 	.short	0x0001
        /*0012*/ 	.short	0x0008
        /*0014*/ 	.byte	0x00, 0xf5, 0x21, 0x00


	//----- nvinfo : EIATTR_KPARAM_INFO
	.align		4
.L_9:
        /*0018*/ 	.byte	0x04, 0x17
        /*001a*/ 	.short	(.L_11 - .L_10)
.L_10:
        /*001c*/ 	.word	0x00000000
        /*0020*/ 	.short	0x0000
        /*0022*/ 	.short	0x0000
        /*0024*/ 	.byte	0x00, 0xf5, 0x21, 0x00


	//----- nvinfo : EIATTR_SPARSE_MMA_MASK
	.align		4
.L_11:
        /*0028*/ 	.byte	0x03, 0x50
        /*002a*/ 	.short	0x0000


	//----- nvinfo : EIATTR_MAXREG_COUNT
	.align		4
        /*002c*/ 	.byte	0x03, 0x1b
        /*002e*/ 	.short	0x00ff


	//----- nvinfo : EIATTR_MERCURY_ISA_VERSION
	.align		4
        /*0030*/ 	.byte	0x03, 0x5f
        /*0032*/ 	.short	0x0101


	//----- nvinfo : EIATTR_VRC_CTA_INIT_COUNT
	.align		4
        /*0034*/ 	.byte	0x02, 0x4a
	.zero		1
	.zero		1


	//----- nvinfo : EIATTR_EXIT_INSTR_OFFSETS
	.align		4
        /*0038*/ 	.byte	0x04, 0x1c
        /*003a*/ 	.short	(.L_13 - .L_12)


	//   ....[0]....
.L_12:
        /*003c*/ 	.word	0x00000330


	//----- nvinfo : EIATTR_MAX_THREADS
	.align		4
.L_13:
        /*0040*/ 	.byte	0x04, 0x05
        /*0042*/ 	.short	(.L_15 - .L_14)
.L_14:
        /*0044*/ 	.word	0x00000010
        /*0048*/ 	.word	0x00000001
        /*004c*/ 	.word	0x00000001


	//----- nvinfo : EIATTR_CBANK_PARAM_SIZE
	.align		4
.L_15:
        /*0050*/ 	.byte	0x03, 0x19
        /*0052*/ 	.short	0x0010


	//----- nvinfo : EIATTR_PARAM_CBANK
	.align		4
        /*0054*/ 	.byte	0x04, 0x0a
        /*0056*/ 	.short	(.L_17 - .L_16)
	.align		4
.L_16:
        /*0058*/ 	.word	index@(.nv.constant0.default_function_kernel)
        /*005c*/ 	.short	0x0380
        /*005e*/ 	.short	0x0010


	//----- nvinfo : EIATTR_SW_WAR
	.align		4
.L_17:
        /*0060*/ 	.byte	0x04, 0x36
        /*0062*/ 	.short	(.L_19 - .L_18)
.L_18:
        /*0064*/ 	.word	0x00000008
.L_19:


//--------------------- .nv.callgraph             --------------------------
	.section	.nv.callgraph,"",@"SHT_CUDA_CALLGRAPH"
	.align	4
	.sectionentsize	8
	.align		4
        /*0000*/ 	.word	0x00000000
	.align		4
        /*0004*/ 	.word	0xffffffff
	.align		4
        /*0008*/ 	.word	0x00000000
	.align		4
        /*000c*/ 	.word	0xfffffffe
	.align		4
        /*0010*/ 	.word	0x00000000
	.align		4
        /*0014*/ 	.word	0xfffffffd
	.align		4
        /*0018*/ 	.word	0x00000000
	.align		4
        /*001c*/ 	.word	0xfffffffc


//--------------------- .text.default_function_kernel --------------------------
	.section	.text.default_function_kernel,"ax",@progbits
	.align	128
        .global         default_function_kernel
        .type           default_function_kernel,@function
        .size           default_function_kernel,(.L_x_1 - default_function_kernel)
        .other          default_function_kernel,@"STO_CUDA_ENTRY STV_DEFAULT"
default_function_kernel:
.text.default_function_kernel:
[----:B------:R-:W-:Y:S01]  /*0000*/  LDC R1, c[0x0][0x37c] ;  /* 0x0000df00ff017b82 */ /* 0x000fe20000000800 */
[----:B------:R-:W0:Y:S07]  /*0010*/  S2R R21, SR_CTAID.X ;  /* 0x0000000000157919 */ /* 0x000e2e0000002500 */
[----:B------:R-:W1:Y:S01]  /*0020*/  LDC.64 R8, c[0x0][0x380] ;  /* 0x0000e000ff087b82 */ /* 0x000e620000000a00 */
[----:B------:R-:W2:Y:S01]  /*0030*/  LDCU.64 UR4, c[0x0][0x358] ;  /* 0x00006b00ff0477ac */ /* 0x000ea20008000a00 */
[----:B------:R-:W-:Y:S01]  /*0040*/  IMAD.MOV.U32 R13, RZ, RZ, -0x800003 ;  /* 0xff7ffffdff0d7424 */ /* 0x000fe200078e00ff */
[----:B------:R-:W3:Y:S01]  /*0050*/  S2R R23, SR_TID.X ;  /* 0x0000000000177919 */ /* 0x000ee20000002100 */
[----:B------:R-:W-:-:S02]  /*0060*/  IMAD.MOV.U32 R12, RZ, RZ, -0x800003 ;  /* 0xff7ffffdff0c7424 */ /* 0x000fc400078e00ff */
[----:B0-----:R-:W-:Y:S01]  /*0070*/  IMAD.SHL.U32 R3, R21, 0x4, RZ ;  /* 0x0000000415037824 */ /* 0x001fe200078e00ff */
[----:B---3--:R-:W-:Y:S01]  /*0080*/  SHF.R.U32.HI R2, RZ, 0x2, R23 ;  /* 0x00000002ff027819 */ /* 0x008fe20000011617 */
[C---:B------:R-:W-:Y:S01]  /*0090*/  IMAD.SHL.U32 R0, R23.reuse, 0x4, RZ ;  /* 0x0000000417007824 */ /* 0x040fe200078e00ff */
[C---:B------:R-:W-:Y:S01]  /*00a0*/  LOP3.LUT P1, R6, R23.reuse, 0x7, RZ, 0xc0, !PT ;  /* 0x0000000717067812 */ /* 0x040fe2000782c0ff */
[----:B------:R-:W-:Y:S01]  /*00b0*/  IMAD.SHL.U32 R4, R23, 0x2, RZ ;  /* 0x0000000217047824 */ /* 0x000fe200078e00ff */
[----:B------:R-:W-:Y:S02]  /*00c0*/  LOP3.LUT R2, R3, R2, RZ, 0xfc, !PT ;  /* 0x0000000203027212 */ /* 0x000fe400078efcff */
[----:B------:R-:W-:Y:S02]  /*00d0*/  LOP3.LUT R0, R0, 0x20, RZ, 0xc0, !PT ;  /* 0x0000002000007812 */ /* 0x000fe400078ec0ff */
[----:B------:R-:W-:Y:S02]  /*00e0*/  LOP3.LUT P0, R2, R2, 0xe, RZ, 0xc0, !PT ;  /* 0x0000000e02027812 */ /* 0x000fe4000780c0ff */
[----:B------:R-:W-:Y:S01]  /*00f0*/  ISETP.NE.AND P2, PT, R6, RZ, PT ;  /* 0x000000ff0600720c */ /* 0x000fe20003f45270 */
[----:B------:R-:W-:Y:S01]  /*0100*/  IMAD R5, R21, 0x40, R0 ;  /* 0x0000004015057824 */ /* 0x000fe200078e0200 */
[----:B------:R-:W-:Y:S01]  /*0110*/  PLOP3.LUT P0, PT, P0, P1, PT, 0x2f, 0xf2 ;  /* 0x0000000000f2781c */ /* 0x000fe20000702577 */
[----:B------:R-:W-:Y:S01]  /*0120*/  IMAD.MOV.U32 R0, RZ, RZ, -0x800003 ;  /* 0xff7ffffdff007424 */ /* 0x000fe200078e00ff */
[----:B------:R-:W-:-:S02]  /*0130*/  ISETP.NE.AND P1, PT, R2, RZ, PT ;  /* 0x000000ff0200720c */ /* 0x000fc40003f25270 */
[C-C-:B------:R-:W-:Y:S01]  /*0140*/  LOP3.LUT R3, R5.reuse, 0x10, R4.reuse, 0xfe, !PT ;  /* 0x0000001005037812 */ /* 0x140fe200078efe04 */
[----:B------:R-:W-:Y:S01]  /*0150*/  IMAD.MOV.U32 R14, RZ, RZ, -0x800003 ;  /* 0xff7ffffdff0e7424 */ /* 0x000fe200078e00ff */
[----:B------:R-:W-:-:S03]  /*0160*/  LOP3.LUT R7, R5, 0xe, R4, 0xf8, !PT ;  /* 0x0000000e05077812 */ /* 0x000fc600078ef804 */
[----:B-1----:R-:W-:-:S05]  /*0170*/  IMAD.WIDE.U32 R2, R3, 0x4, R8 ;  /* 0x0000000403027825 */ /* 0x002fca00078e0008 */
[----:B--2---:R-:W2:Y:S04]  /*0180*/  @!P0 LDG.E.CONSTANT R0, desc[UR4][R2.64+-0x84] ;  /* 0xffff7c0402008981 */ /* 0x004ea8000c1e9900 */
[----:B------:R-:W2:Y:S01]  /*0190*/  @P1 LDG.E.CONSTANT R13, desc[UR4][R2.64+-0x80] ;  /* 0xffff8004020d1981 */ /* 0x000ea2000c1e9900 */
[----:B------:R-:W-:-:S03]  /*01a0*/  IMAD.WIDE.U32 R4, R7, 0x4, R8 ;  /* 0x0000000407047825 */ /* 0x000fc600078e0008 */
[----:B------:R-:W3:Y:S01]  /*01b0*/  @P1 LDG.E.CONSTANT R12, desc[UR4][R2.64+-0x7c] ;  /* 0xffff8404020c1981 */ /* 0x000ee2000c1e9900 */
[----:B------:R-:W-:-:S03]  /*01c0*/  @P2 VIADD R11, R7, 0xf ;  /* 0x0000000f070b2836 */ /* 0x000fc60000000000 */
[----:B------:R0:W4:Y:S01]  /*01d0*/  @P2 LDG.E.CONSTANT R14, desc[UR4][R2.64+-0x44] ;  /* 0xffffbc04020e2981 */ /* 0x000122000c1e9900 */
[----:B------:R-:W-:Y:S02]  /*01e0*/  IMAD.MOV.U32 R17, RZ, RZ, -0x800003 ;  /* 0xff7ffffdff117424 */ /* 0x000fe400078e00ff */
[----:B------:R-:W-:Y:S01]  /*01f0*/  VIADD R19, R7, 0x10 ;  /* 0x0000001007137836 */ /* 0x000fe20000000000 */
[----:B------:R-:W5:Y:S01]  /*0200*/  LDG.E.CONSTANT R15, desc[UR4][R4.64] ;  /* 0x00000004040f7981 */ /* 0x000f62000c1e9900 */
[--C-:B------:R-:W-:Y:S02]  /*0210*/  @P2 IMAD.WIDE.U32 R6, R11, 0x4, R8.reuse ;  /* 0x000000040b062825 */ /* 0x100fe400078e0008 */
[----:B------:R-:W1:Y:S01]  /*0220*/  LDC.64 R10, c[0x0][0x388] ;  /* 0x0000e200ff0a7b82 */ /* 0x000e620000000a00 */
[----:B------:R-:W5:Y:S01]  /*0230*/  LDG.E.CONSTANT R16, desc[UR4][R4.64+0x4] ;  /* 0x0000040404107981 */ /* 0x000f62000c1e9900 */
[----:B------:R-:W-:-:S03]  /*0240*/  IMAD.WIDE.U32 R8, R19, 0x4, R8 ;  /* 0x0000000413087825 */ /* 0x000fc600078e0008 */
[----:B------:R-:W5:Y:S04]  /*0250*/  @P2 LDG.E.CONSTANT R17, desc[UR4][R6.64] ;  /* 0x0000000406112981 */ /* 0x000f68000c1e9900 */
[----:B------:R-:W5:Y:S04]  /*0260*/  LDG.E.CONSTANT R18, desc[UR4][R8.64] ;  /* 0x0000000408127981 */ /* 0x000f68000c1e9900 */
[----:B------:R-:W5:Y:S01]  /*0270*/  LDG.E.CONSTANT R19, desc[UR4][R8.64+0x4] ;  /* 0x0000040408137981 */ /* 0x000f62000c1e9900 */
[----:B--2---:R-:W-:Y:S01]  /*0280*/  FMNMX3 R13, R0, -3.40282306073709652508e+38, R13, !PT ;  /* 0xff7ffffd000d7876 */ /* 0x004fe2000780000d */
[----:B------:R-:W-:-:S03]  /*0290*/  IMAD.SHL.U32 R0, R21, 0x10, RZ ;  /* 0x0000001015007824 */ /* 0x000fc600078e00ff */
[----:B---3--:R-:W-:Y:S02]  /*02a0*/  FMNMX R13, R13, R12, !PT ;  /* 0x0000000c0d0d7209 */ /* 0x008fe40007800000 */
[----:B0-----:R-:W-:Y:S02]  /*02b0*/  LOP3.LUT R3, R0, R23, RZ, 0xfc, !PT ;  /* 0x0000001700037212 */ /* 0x001fe400078efcff */
[----:B----4-:R-:W-:-:S03]  /*02c0*/  FMNMX3 R14, R13, -3.40282306073709652508e+38, R14, !PT ;  /* 0xff7ffffd0d0e7876 */ /* 0x010fc6000780000e */
[----:B-1----:R-:W-:Y:S01]  /*02d0*/  IMAD.WIDE.U32 R2, R3, 0x4, R10 ;  /* 0x0000000403027825 */ /* 0x002fe200078e000a */
[----:B-----5:R-:W-:-:S04]  /*02e0*/  FMNMX3 R14, R14, R15, R16, !PT ;  /* 0x0000000f0e0e7276 */ /* 0x020fc80007800010 */
[----:B------:R-:W-:-:S04]  /*02f0*/  FMNMX3 R17, R14, -3.40282306073709652508e+38, R17, !PT ;  /* 0xff7ffffd0e117876 */ /* 0x000fc80007800011 */
[----:B------:R-:W-:-:S04]  /*0300*/  FMNMX3 R17, R17, R18, R19, !PT ;  /* 0x0000001211117276 */ /* 0x000fc80007800013 */
[----:B------:R-:W-:-:S05]  /*0310*/  FMNMX R17, R17, -3.40282306073709652508e+38, !PT ;  /* 0xff7ffffd11117809 */ /* 0x000fca0007800000 */
[----:B------:R-:W-:Y:S01]  /*0320*/  STG.E desc[UR4][R2.64], R17 ;  /* 0x0000001102007986 */ /* 0x000fe2000c101904 */
[----:B------:R-:W-:Y:S05]  /*0330*/  EXIT ;  /* 0x000000000000794d */ /* 0x000fea0003800000 */
.L_x_0:
[----:B------:R-:W-:-:S00]  /*0340*/  BRA `(.L_x_0) ;  /* 0xfffffffc00fc7947 */ /* 0x000fc0000383ffff */
[----:B------:R-:W-:-:S00]  /*0350*/  NOP ;  /* 0x0000000000007918 */ /* 0x000fc00000000000 */
        /* <DEDUP_REMOVED lines=10> */
.L_x_1:


//--------------------- .nv.shared.reserved.0     --------------------------
	.section	.nv.shared.reserved.0,"aw",@nobits
	.weak		__nv_reservedSMEM_offset_0_alias
	.size		__nv_reservedSMEM_offset_0_alias, 0, 64
	.other		__nv_reservedSMEM_offset_0_alias,@"STO_CUDA_RESERVED_SHARED STV_DEFAULT"
__nv_reservedSMEM_offset_0_alias:
	.zero		0
	.zero		64


//--------------------- .nv.constant0.default_function_kernel --------------------------
	.section	.nv.constant0.default_function_kernel,"a",@progbits
	.sectionflags	@""
	.align	4
.nv.constant0.default_function_kernel:
	.zero		912


//--------------------- SYMBOLS --------------------------

	.type		.nv.reservedSmem.offset0,@object
	.size		.nv.reservedSmem.offset0,0x4
